//
// Generated by NVIDIA NVVM Compiler
//
// Compiler Build ID: CL-36424714
// Cuda compilation tools, release 13.0, V13.0.88
// Based on NVVM 20.0.0
//

.version 9.0
.target sm_100
.address_size 64

	// .globl	_Z23MatrixMultiplicationGPUPKfS0_Pfm

.visible .entry _Z23MatrixMultiplicationGPUPKfS0_Pfm(
	.param .u64 .ptr .align 1 _Z23MatrixMultiplicationGPUPKfS0_Pfm_param_0,
	.param .u64 .ptr .align 1 _Z23MatrixMultiplicationGPUPKfS0_Pfm_param_1,
	.param .u64 .ptr .align 1 _Z23MatrixMultiplicationGPUPKfS0_Pfm_param_2,
	.param .u64 _Z23MatrixMultiplicationGPUPKfS0_Pfm_param_3
)
{
	.reg .pred 	%p<10>;
	.reg .b32 	%r<8>;
	.reg .b32 	%f<67>;
	.reg .b64 	%rd<104>;

	ld.param.u64 	%rd24, [_Z23MatrixMultiplicationGPUPKfS0_Pfm_param_0];
	ld.param.u64 	%rd25, [_Z23MatrixMultiplicationGPUPKfS0_Pfm_param_1];
	ld.param.u64 	%rd22, [_Z23MatrixMultiplicationGPUPKfS0_Pfm_param_2];
	ld.param.u64 	%rd23, [_Z23MatrixMultiplicationGPUPKfS0_Pfm_param_3];
	cvta.to.global.u64 	%rd1, %rd25;
	cvta.to.global.u64 	%rd2, %rd24;
	mov.u32 	%r1, %ctaid.x;
	mov.u32 	%r2, %ntid.x;
	mov.u32 	%r3, %tid.x;
	mad.lo.s32 	%r4, %r1, %r2, %r3;
	cvt.u64.u32 	%rd3, %r4;
	and.b64  	%rd26, %rd23, -4294967296;
	setp.ne.s64 	%p1, %rd26, 0;
	@%p1 bra 	$L__BB0_2;
	cvt.u32.u64 	%r5, %rd23;
	cvt.u32.u64 	%r6, %rd3;
	rem.u32 	%r7, %r6, %r5;
	cvt.u64.u32 	%rd98, %r7;
	bra.uni 	$L__BB0_3;
$L__BB0_2:
	rem.u64 	%rd98, %rd3, %rd23;
$L__BB0_3:
	sub.s64 	%rd7, %rd3, %rd98;
	max.u64 	%rd8, %rd23, 1;
	setp.lt.u64 	%p2, %rd23, 8;
	mov.f32 	%f66, 0f00000000;
	mov.b64 	%rd102, 0;
	@%p2 bra 	$L__BB0_6;
	and.b64  	%rd102, %rd8, -8;
	shl.b64 	%rd10, %rd23, 2;
	mov.f32 	%f66, 0f00000000;
	mov.b64 	%rd100, 0;
	mov.u64 	%rd99, %rd102;
$L__BB0_5:
	.pragma "nounroll";
	add.s64 	%rd29, %rd7, %rd100;
	shl.b64 	%rd30, %rd29, 2;
	add.s64 	%rd31, %rd2, %rd30;
	ld.global.f32 	%f16, [%rd31];
	mad.lo.s64 	%rd32, %rd100, %rd23, %rd98;
	shl.b64 	%rd33, %rd32, 2;
	add.s64 	%rd34, %rd1, %rd33;
	ld.global.f32 	%f17, [%rd34];
	fma.rn.f32 	%f18, %f16, %f17, %f66;
	ld.global.f32 	%f19, [%rd31+4];
	add.s64 	%rd35, %rd34, %rd10;
	ld.global.f32 	%f20, [%rd35];
	fma.rn.f32 	%f21, %f19, %f20, %f18;
	ld.global.f32 	%f22, [%rd31+8];
	add.s64 	%rd36, %rd35, %rd10;
	ld.global.f32 	%f23, [%rd36];
	fma.rn.f32 	%f24, %f22, %f23, %f21;
	ld.global.f32 	%f25, [%rd31+12];
	add.s64 	%rd37, %rd36, %rd10;
	ld.global.f32 	%f26, [%rd37];
	fma.rn.f32 	%f27, %f25, %f26, %f24;
	ld.global.f32 	%f28, [%rd31+16];
	add.s64 	%rd38, %rd37, %rd10;
	ld.global.f32 	%f29, [%rd38];
	fma.rn.f32 	%f30, %f28, %f29, %f27;
	ld.global.f32 	%f31, [%rd31+20];
	add.s64 	%rd39, %rd38, %rd10;
	ld.global.f32 	%f32, [%rd39];
	fma.rn.f32 	%f33, %f31, %f32, %f30;
	ld.global.f32 	%f34, [%rd31+24];
	add.s64 	%rd40, %rd39, %rd10;
	ld.global.f32 	%f35, [%rd40];
	fma.rn.f32 	%f36, %f34, %f35, %f33;
	ld.global.f32 	%f37, [%rd31+28];
	add.s64 	%rd41, %rd40, %rd10;
	ld.global.f32 	%f38, [%rd41];
	fma.rn.f32 	%f66, %f37, %f38, %f36;
	add.s64 	%rd100, %rd100, 8;
	add.s64 	%rd99, %rd99, -8;
	setp.ne.s64 	%p3, %rd99, 0;
	@%p3 bra 	$L__BB0_5;
$L__BB0_6:
	and.b64  	%rd16, %rd8, 7;
	setp.eq.s64 	%p4, %rd16, 0;
	@%p4 bra 	$L__BB0_14;
	and.b64  	%rd17, %rd8, 3;
	setp.lt.u64 	%p5, %rd16, 4;
	@%p5 bra 	$L__BB0_9;
	add.s64 	%rd42, %rd7, %rd102;
	shl.b64 	%rd43, %rd42, 2;
	add.s64 	%rd44, %rd2, %rd43;
	ld.global.f32 	%f40, [%rd44];
	mad.lo.s64 	%rd45, %rd102, %rd23, %rd98;
	shl.b64 	%rd46, %rd45, 2;
	add.s64 	%rd47, %rd1, %rd46;
	ld.global.f32 	%f41, [%rd47];
	fma.rn.f32 	%f42, %f40, %f41, %f66;
	add.s64 	%rd48, %rd102, 1;
	and.b64  	%rd49, %rd48, 4294967295;
	add.s64 	%rd50, %rd7, %rd49;
	shl.b64 	%rd51, %rd50, 2;
	add.s64 	%rd52, %rd2, %rd51;
	ld.global.f32 	%f43, [%rd52];
	mad.lo.s64 	%rd53, %rd49, %rd23, %rd98;
	shl.b64 	%rd54, %rd53, 2;
	add.s64 	%rd55, %rd1, %rd54;
	ld.global.f32 	%f44, [%rd55];
	fma.rn.f32 	%f45, %f43, %f44, %f42;
	add.s64 	%rd56, %rd102, 2;
	and.b64  	%rd57, %rd56, 4294967295;
	add.s64 	%rd58, %rd7, %rd57;
	shl.b64 	%rd59, %rd58, 2;
	add.s64 	%rd60, %rd2, %rd59;
	ld.global.f32 	%f46, [%rd60];
	mad.lo.s64 	%rd61, %rd57, %rd23, %rd98;
	shl.b64 	%rd62, %rd61, 2;
	add.s64 	%rd63, %rd1, %rd62;
	ld.global.f32 	%f47, [%rd63];
	fma.rn.f32 	%f48, %f46, %f47, %f45;
	add.s64 	%rd64, %rd102, 3;
	and.b64  	%rd65, %rd64, 4294967295;
	add.s64 	%rd66, %rd7, %rd65;
	shl.b64 	%rd67, %rd66, 2;
	add.s64 	%rd68, %rd2, %rd67;
	ld.global.f32 	%f49, [%rd68];
	mad.lo.s64 	%rd69, %rd65, %rd23, %rd98;
	shl.b64 	%rd70, %rd69, 2;
	add.s64 	%rd71, %rd1, %rd70;
	ld.global.f32 	%f50, [%rd71];
	fma.rn.f32 	%f66, %f49, %f50, %f48;
	add.s64 	%rd72, %rd102, 4;
	and.b64  	%rd102, %rd72, 4294967295;
$L__BB0_9:
	setp.eq.s64 	%p6, %rd17, 0;
	@%p6 bra 	$L__BB0_14;
	setp.eq.s64 	%p7, %rd17, 1;
	@%p7 bra 	$L__BB0_12;
	add.s64 	%rd73, %rd7, %rd102;
	shl.b64 	%rd74, %rd73, 2;
	add.s64 	%rd75, %rd2, %rd74;
	ld.global.f32 	%f52, [%rd75];
	mad.lo.s64 	%rd76, %rd102, %rd23, %rd98;
	shl.b64 	%rd77, %rd76, 2;
	add.s64 	%rd78, %rd1, %rd77;
	ld.global.f32 	%f53, [%rd78];
	fma.rn.f32 	%f54, %f52, %f53, %f66;
	add.s64 	%rd79, %rd102, 1;
	and.b64  	%rd80, %rd79, 4294967295;
	add.s64 	%rd81, %rd7, %rd80;
	shl.b64 	%rd82, %rd81, 2;
	add.s64 	%rd83, %rd2, %rd82;
	ld.global.f32 	%f55, [%rd83];
	mad.lo.s64 	%rd84, %rd80, %rd23, %rd98;
	shl.b64 	%rd85, %rd84, 2;
	add.s64 	%rd86, %rd1, %rd85;
	ld.global.f32 	%f56, [%rd86];
	fma.rn.f32 	%f66, %f55, %f56, %f54;
	add.s64 	%rd87, %rd102, 2;
	and.b64  	%rd102, %rd87, 4294967295;
$L__BB0_12:
	and.b64  	%rd88, %rd8, 1;
	setp.eq.b64 	%p8, %rd88, 1;
	not.pred 	%p9, %p8;
	@%p9 bra 	$L__BB0_14;
	add.s64 	%rd89, %rd7, %rd102;
	shl.b64 	%rd90, %rd89, 2;
	add.s64 	%rd91, %rd2, %rd90;
	ld.global.f32 	%f57, [%rd91];
	mad.lo.s64 	%rd92, %rd102, %rd23, %rd98;
	shl.b64 	%rd93, %rd92, 2;
	add.s64 	%rd94, %rd1, %rd93;
	ld.global.f32 	%f58, [%rd94];
	fma.rn.f32 	%f66, %f57, %f58, %f66;
$L__BB0_14:
	cvta.to.global.u64 	%rd95, %rd22;
	shl.b64 	%rd96, %rd3, 2;
	add.s64 	%rd97, %rd95, %rd96;
	st.global.f32 	[%rd97], %f66;
	ret;

}


// ===== COMPILED SASS (sm_100) =====

	.target	sm_100

	.elftype	@"ET_EXEC"


//--------------------- .note.nv.tkinfo           --------------------------
	.section	.note.nv.tkinfo,"",@"SHT_NOTE"
	.sectionflags	@"SHF_NOTE_NV_TKINFO"
	.tkinfo
        /*0018*/ 	.word	0x00000002
        /*0030*/ 	.string	""
        /*0030*/ 	.string	"ptxas"
        /*0030*/ 	.string	"Cuda compilation tools, release 13.0, V13.0.88"
        /*0030*/ 	.string	"Build cuda_13.0.r13.0/compiler.36424714_0"
        /*0030*/ 	.string	"-arch sm_100 -m 64 "



//--------------------- .note.nv.cuinfo           --------------------------
	.section	.note.nv.cuinfo,"",@"SHT_NOTE"
	.sectionflags	@"SHF_NOTE_NV_CUINFO"
        /*0018*/ 	.short	0x0002
        /*001a*/ 	.short	0x0064
        /*001c*/ 	.short	0x0082
	.zero		2


//--------------------- .nv.info                  --------------------------
	.section	.nv.info,"",@"SHT_CUDA_INFO"
	.align	4


	//----- nvinfo : EIATTR_REGCOUNT
	.align		4
        /*0000*/ 	.byte	0x04, 0x2f
        /*0002*/ 	.short	(.L_1 - .L_0)
	.align		4
.L_0:
        /*0004*/ 	.word	index@(_Z23MatrixMultiplicationGPUPKfS0_Pfm)
        /*0008*/ 	.word	0x00000020


	//----- nvinfo : EIATTR_FRAME_SIZE
	.align		4
.L_1:
        /*000c*/ 	.byte	0x04, 0x11
        /*000e*/ 	.short	(.L_3 - .L_2)
	.align		4
.L_2:
        /*0010*/ 	.word	index@($__internal_0_$__cuda_sm20_rem_u64)
        /*0014*/ 	.word	0x00000000


	//----- nvinfo : EIATTR_FRAME_SIZE
	.align		4
.L_3:
        /*0018*/ 	.byte	0x04, 0x11
        /*001a*/ 	.short	(.L_5 - .L_4)
	.align		4
.L_4:
        /*001c*/ 	.word	index@(_Z23MatrixMultiplicationGPUPKfS0_Pfm)
        /*0020*/ 	.word	0x00000000


	//----- nvinfo : EIATTR_MIN_STACK_SIZE
	.align		4
.L_5:
        /*0024*/ 	.byte	0x04, 0x12
        /*0026*/ 	.short	(.L_7 - .L_6)
	.align		4
.L_6:
        /*0028*/ 	.word	index@(_Z23MatrixMultiplicationGPUPKfS0_Pfm)
        /*002c*/ 	.word	0x00000000
.L_7:


//--------------------- .nv.compat                --------------------------
	.section	.nv.compat,"",@"SHT_CUDA_COMPAT_INFO"
	.align	4
        /*0000*/ 	.byte	0x02, 0x09, 0x00, 0x00, 0x02, 0x02, 0x01, 0x00, 0x02, 0x05, 0x05, 0x00, 0x03, 0x07, 0x01, 0x01
        /*0010*/ 	.byte	0x02, 0x03, 0x00, 0x00, 0x02, 0x06, 0x01, 0x00, 0x04, 0x0b, 0x08, 0x00, 0x09, 0x00, 0x00, 0x00
        /*0020*/ 	.byte	0x00, 0x00, 0x00, 0x00


//--------------------- .nv.info._Z23MatrixMultiplicationGPUPKfS0_Pfm --------------------------
	.section	.nv.info._Z23MatrixMultiplicationGPUPKfS0_Pfm,"",@"SHT_CUDA_INFO"
	.sectionflags	@""
	.align	4


	//----- nvinfo : EIATTR_CUDA_API_VERSION
	.align		4
        /*0000*/ 	.byte	0x04, 0x37
        /*0002*/ 	.short	(.L_9 - .L_8)
.L_8:
        /*0004*/ 	.word	0x00000082


	//----- nvinfo : EIATTR_KPARAM_INFO
	.align		4
.L_9:
        /*0008*/ 	.byte	0x04, 0x17
        /*000a*/ 	.short	(.L_11 - .L_10)
.L_10:
        /*000c*/ 	.word	0x00000000
        /*0010*/ 	.short	0x0003
        /*0012*/ 	.short	0x0018
        /*0014*/ 	.byte	0x00, 0xf0, 0x21, 0x00


	//----- nvinfo : EIATTR_KPARAM_INFO
	.align		4
.L_11:
        /*0018*/ 	.byte	0x04, 0x17
        /*001a*/ 	.short	(.L_13 - .L_12)
.L_12:
        /*001c*/ 	.word	0x00000000
        /*0020*/ 	.short	0x0002
        /*0022*/ 	.short	0x0010
        /*0024*/ 	.byte	0x00, 0xf5, 0x21, 0x00


	//----- nvinfo : EIATTR_KPARAM_INFO
	.align		4
.L_13:
        /*0028*/ 	.byte	0x04, 0x17
        /*002a*/ 	.short	(.L_15 - .L_14)
.L_14:
        /*002c*/ 	.word	0x00000000
        /*0030*/ 	.short	0x0001
        /*0032*/ 	.short	0x0008
        /*0034*/ 	.byte	0x00, 0xf5, 0x21, 0x00


	//----- nvinfo : EIATTR_KPARAM_INFO
	.align		4
.L_15:
        /*0038*/ 	.byte	0x04, 0x17
        /*003a*/ 	.short	(.L_17 - .L_16)
.L_16:
        /*003c*/ 	.word	0x00000000
        /*0040*/ 	.short	0x0000
        /*0042*/ 	.short	0x0000
        /*0044*/ 	.byte	0x00, 0xf5, 0x21, 0x00


	//----- nvinfo : EIATTR_SPARSE_MMA_MASK
	.align		4
.L_17:
        /*0048*/ 	.byte	0x03, 0x50
        /*004a*/ 	.short	0x0000


	//----- nvinfo : EIATTR_MAXREG_COUNT
	.align		4
        /*004c*/ 	.byte	0x03, 0x1b
        /*004e*/ 	.short	0x00ff


	//----- nvinfo : EIATTR_MERCURY_ISA_VERSION
	.align		4
        /*0050*/ 	.byte	0x03, 0x5f
        /*0052*/ 	.short	0x0101


	//----- nvinfo : EIATTR_VRC_CTA_INIT_COUNT
	.align		4
        /*0054*/ 	.byte	0x02, 0x4a
	.zero		1
	.zero		1


	//----- nvinfo : EIATTR_EXIT_INSTR_OFFSETS
	.align		4
        /*0058*/ 	.byte	0x04, 0x1c
        /*005a*/ 	.short	(.L_19 - .L_18)


	//   ....[0]....
.L_18:
        /*005c*/ 	.word	0x00000e70


	//----- nvinfo : EIATTR_CRS_STACK_SIZE
	.align		4
.L_19:
        /*0060*/ 	.byte	0x04, 0x1e
        /*0062*/ 	.short	(.L_21 - .L_20)
.L_20:
        /*0064*/ 	.word	0x00000000


	//----- nvinfo : EIATTR_CBANK_PARAM_SIZE
	.align		4
.L_21:
        /*0068*/ 	.byte	0x03, 0x19
        /*006a*/ 	.short	0x0020


	//----- nvinfo : EIATTR_PARAM_CBANK
	.align		4
        /*006c*/ 	.byte	0x04, 0x0a
        /*006e*/ 	.short	(.L_23 - .L_22)
	.align		4
.L_22:
        /*0070*/ 	.word	index@(.nv.constant0._Z23MatrixMultiplicationGPUPKfS0_Pfm)
        /*0074*/ 	.short	0x0380
        /*0076*/ 	.short	0x0020


	//----- nvinfo : EIATTR_SW_WAR
	.align		4
.L_23:
        /*0078*/ 	.byte	0x04, 0x36
        /*007a*/ 	.short	(.L_25 - .L_24)
.L_24:
        /*007c*/ 	.word	0x00000008
.L_25:


//--------------------- .nv.callgraph             --------------------------
	.section	.nv.callgraph,"",@"SHT_CUDA_CALLGRAPH"
	.align	4
	.sectionentsize	8
	.align		4
        /*0000*/ 	.word	0x00000000
	.align		4
        /*0004*/ 	.word	0xffffffff
	.align		4
        /*0008*/ 	.word	0x00000000
	.align		4
        /*000c*/ 	.word	0xfffffffe
	.align		4
        /*0010*/ 	.word	0x00000000
	.align		4
        /*0014*/ 	.word	0xfffffffd
	.align		4
        /*0018*/ 	.word	0x00000000
	.align		4
        /*001c*/ 	.word	0xfffffffc


//--------------------- .text._Z23MatrixMultiplicationGPUPKfS0_Pfm --------------------------
	.section	.text._Z23MatrixMultiplicationGPUPKfS0_Pfm,"ax",@progbits
	.align	128
        .global         _Z23MatrixMultiplicationGPUPKfS0_Pfm
        .type           _Z23MatrixMultiplicationGPUPKfS0_Pfm,@function
        .size           _Z23MatrixMultiplicationGPUPKfS0_Pfm,(.L_x_8 - _Z23MatrixMultiplicationGPUPKfS0_Pfm)
        .other          _Z23MatrixMultiplicationGPUPKfS0_Pfm,@"STO_CUDA_ENTRY STV_DEFAULT"
_Z23MatrixMultiplicationGPUPKfS0_Pfm:
.text._Z23MatrixMultiplicationGPUPKfS0_Pfm:
[----:B------:R-:W-:Y:S01]  /*0000*/  LDC R1, c[0x0][0x37c] ;  /* 0x0000df00ff017b82 */ /* 0x000fe20000000800 */
[----:B------:R-:W0:Y:S01]  /*0010*/  S2R R3, SR_TID.X ;  /* 0x0000000000037919 */ /* 0x000e220000002100 */
[----:B------:R-:W1:Y:S06]  /*0020*/  LDCU UR5, c[0x0][0x39c] ;  /* 0x00007380ff0577ac */ /* 0x000e6c0008000800 */
[----:B------:R-:W0:Y:S08]  /*0030*/  S2UR UR4, SR_CTAID.X ;  /* 0x00000000000479c3 */ /* 0x000e300000002500 */
[----:B------:R-:W0:Y:S01]  /*0040*/  LDC R0, c[0x0][0x360] ;  /* 0x0000d800ff007b82 */ /* 0x000e220000000800 */
[----:B-1----:R-:W-:Y:S01]  /*0050*/  UISETP.NE.U32.AND UP0, UPT, UR5, URZ, UPT ;  /* 0x000000ff0500728c */ /* 0x002fe2000bf05070 */
[----:B0-----:R-:W-:-:S08]  /*0060*/  IMAD R0, R0, UR4, R3 ;  /* 0x0000000400007c24 */ /* 0x001fd0000f8e0203 */
[----:B------:R-:W-:Y:S05]  /*0070*/  BRA.U UP0, `(.L_x_0) ;  /* 0x0000000100507547 */ /* 0x000fea000b800000 */
[----:B------:R-:W0:Y:S01]  /*0080*/  LDCU UR4, c[0x0][0x398] ;  /* 0x00007300ff0477ac */ /* 0x000e220008000800 */
[----:B------:R-:W-:Y:S01]  /*0090*/  IMAD.MOV.U32 R13, RZ, RZ, RZ ;  /* 0x000000ffff0d7224 */ /* 0x000fe200078e00ff */
[----:B0-----:R-:W0:Y:S01]  /*00a0*/  I2F.U32.RP R4, UR4 ;  /* 0x0000000400047d06 */ /* 0x001e220008209000 */
[----:B------:R-:W-:-:S07]  /*00b0*/  ISETP.NE.U32.AND P1, PT, RZ, UR4, PT ;  /* 0x00000004ff007c0c */ /* 0x000fce000bf25070 */
[----:B0-----:R-:W0:Y:S02]  /*00c0*/  MUFU.RCP R4, R4 ;  /* 0x0000000400047308 */ /* 0x001e240000001000 */
[----:B0-----:R-:W-:-:S06]  /*00d0*/  VIADD R2, R4, 0xffffffe ;  /* 0x0ffffffe04027836 */ /* 0x001fcc0000000000 */
[----:B------:R0:W1:Y:S02]  /*00e0*/  F2I.FTZ.U32.TRUNC.NTZ R3, R2 ;  /* 0x0000000200037305 */ /* 0x000064000021f000 */
[----:B0-----:R-:W-:Y:S02]  /*00f0*/  IMAD.MOV.U32 R2, RZ, RZ, RZ ;  /* 0x000000ffff027224 */ /* 0x001fe400078e00ff */
[----:B-1----:R-:W-:-:S04]  /*0100*/  IMAD.MOV R5, RZ, RZ, -R3 ;  /* 0x000000ffff057224 */ /* 0x002fc800078e0a03 */
[----:B------:R-:W-:-:S04]  /*0110*/  IMAD R5, R5, UR4, RZ ;  /* 0x0000000405057c24 */ /* 0x000fc8000f8e02ff */
[----:B------:R-:W-:-:S06]  /*0120*/  IMAD.HI.U32 R3, R3, R5, R2 ;  /* 0x0000000503037227 */ /* 0x000fcc00078e0002 */
[----:B------:R-:W-:-:S05]  /*0130*/  IMAD.HI.U32 R3, R3, R0, RZ ;  /* 0x0000000003037227 */ /* 0x000fca00078e00ff */
[----:B------:R-:W-:-:S05]  /*0140*/  IADD3 R3, PT, PT, -R3, RZ, RZ ;  /* 0x000000ff03037210 */ /* 0x000fca0007ffe1ff */
[----:B------:R-:W-:-:S05]  /*0150*/  IMAD R12, R3, UR4, R0 ;  /* 0x00000004030c7c24 */ /* 0x000fca000f8e0200 */
[----:B------:R-:W-:-:S13]  /*0160*/  ISETP.GE.U32.AND P0, PT, R12, UR4, PT ;  /* 0x000000040c007c0c */ /* 0x000fda000bf06070 */
[----:B------:R-:W-:-:S05]  /*0170*/  @P0 VIADD R12, R12, -UR4 ;  /* 0x800000040c0c0c36 */ /* 0x000fca0008000000 */
[----:B------:R-:W-:-:S13]  /*0180*/  ISETP.GE.U32.AND P0, PT, R12, UR4, PT ;  /* 0x000000040c007c0c */ /* 0x000fda000bf06070 */
[----:B------:R-:W-:Y:S01]  /*0190*/  @P0 VIADD R12, R12, -UR4 ;  /* 0x800000040c0c0c36 */ /* 0x000fe20008000000 */
[----:B------:R-:W-:Y:S01]  /*01a0*/  @!P1 LOP3.LUT R12, RZ, UR4, RZ, 0x33, !PT ;  /* 0x00000004ff0c9c12 */ /* 0x000fe2000f8e33ff */
[----:B------:R-:W-:Y:S06]  /*01b0*/  BRA `(.L_x_1) ;  /* 0x0000000000087947 */ /* 0x000fec0003800000 */
.L_x_0:
[----:B------:R-:W-:-:S07]  /*01c0*/  MOV R4, 0x1e0 ;  /* 0x000001e000047802 */ /* 0x000fce0000000f00 */
[----:B------:R-:W-:Y:S05]  /*01d0*/  CALL.REL.NOINC `($__internal_0_$__cuda_sm20_rem_u64) ;  /* 0x0000000c00287944 */ /* 0x000fea0003c00000 */
.L_x_1:
[----:B------:R-:W0:Y:S01]  /*01e0*/  LDCU.64 UR16, c[0x0][0x398] ;  /* 0x00007300ff1077ac */ /* 0x000e220008000a00 */
[----:B------:R-:W-:Y:S01]  /*01f0*/  IADD3 R2, P0, PT, R0, -R12, RZ ;  /* 0x8000000c00027210 */ /* 0x000fe20007f1e0ff */
[----:B------:R-:W-:Y:S01]  /*0200*/  HFMA2 R21, -RZ, RZ, 0, 0 ;  /* 0x00000000ff157431 */ /* 0x000fe200000001ff */
[----:B------:R-:W-:Y:S01]  /*0210*/  CS2R R4, SRZ ;  /* 0x0000000000047805 */ /* 0x000fe2000001ff00 */
[----:B------:R-:W1:Y:S02]  /*0220*/  LDCU.64 UR6, c[0x0][0x358] ;  /* 0x00006b00ff0677ac */ /* 0x000e640008000a00 */
[----:B------:R-:W-:Y:S01]  /*0230*/  IMAD.X R7, RZ, RZ, ~R13, P0 ;  /* 0x000000ffff077224 */ /* 0x000fe200000e0e0d */
[----:B0-----:R-:W-:Y:S02]  /*0240*/  UISETP.GT.U32.AND UP1, UPT, UR16, 0x1, UPT ;  /* 0x000000011000788c */ /* 0x001fe4000bf24070 */
[----:B------:R-:W-:Y:S02]  /*0250*/  UISETP.GE.U32.AND UP2, UPT, UR16, 0x8, UPT ;  /* 0x000000081000788c */ /* 0x000fe4000bf46070 */
[----:B------:R-:W-:-:S02]  /*0260*/  UISETP.GT.U32.AND.EX UP1, UPT, UR17, URZ, UPT, UP1 ;  /* 0x000000ff1100728c */ /* 0x000fc4000bf24110 */
[----:B------:R-:W-:Y:S02]  /*0270*/  UISETP.GE.U32.AND.EX UP2, UPT, UR17, URZ, UPT, UP2 ;  /* 0x000000ff1100728c */ /* 0x000fe4000bf46120 */
[----:B------:R-:W-:Y:S02]  /*0280*/  USEL UR5, UR16, 0x1, UP1 ;  /* 0x0000000110057887 */ /* 0x000fe40008800000 */
[----:B------:R-:W-:Y:S02]  /*0290*/  USEL UR4, UR17, URZ, UP1 ;  /* 0x000000ff11047287 */ /* 0x000fe40008800000 */
[----:B------:R-:W-:-:S04]  /*02a0*/  ULOP3.LUT UR9, UR5, 0x7, URZ, 0xc0, !UPT ;  /* 0x0000000705097892 */ /* 0x000fc8000f8ec0ff */
[----:B------:R-:W-:-:S04]  /*02b0*/  UISETP.NE.U32.AND UP0, UPT, UR9, URZ, UPT ;  /* 0x000000ff0900728c */ /* 0x000fc8000bf05070 */
[----:B------:R-:W-:Y:S01]  /*02c0*/  UISETP.NE.AND.EX UP0, UPT, URZ, URZ, UPT, UP0 ;  /* 0x000000ffff00728c */ /* 0x000fe2000bf05300 */
[----:B-1----:R-:W-:Y:S10]  /*02d0*/  BRA.U !UP2, `(.L_x_2) ;  /* 0x000000050a087547 */ /* 0x002ff4000b800000 */
[----:B------:R-:W-:Y:S01]  /*02e0*/  ULOP3.LUT UR8, UR5, 0xfffffff8, URZ, 0xc0, !UPT ;  /* 0xfffffff805087892 */ /* 0x000fe2000f8ec0ff */
[----:B------:R-:W-:Y:S01]  /*02f0*/  IMAD.U32 R4, RZ, RZ, UR4 ;  /* 0x00000004ff047e24 */ /* 0x000fe2000f8e00ff */
[----:B------:R-:W-:Y:S01]  /*0300*/  MOV R9, RZ ;  /* 0x000000ff00097202 */ /* 0x000fe20000000f00 */
[----:B------:R-:W-:Y:S01]  /*0310*/  IMAD.MOV.U32 R21, RZ, RZ, RZ ;  /* 0x000000ffff157224 */ /* 0x000fe200078e00ff */
[----:B------:R-:W0:Y:S01]  /*0320*/  LDCU.128 UR12, c[0x0][0x380] ;  /* 0x00007000ff0c77ac */ /* 0x000e220008000c00 */
[----:B------:R-:W-:Y:S02]  /*0330*/  IMAD.MOV.U32 R3, RZ, RZ, RZ ;  /* 0x000000ffff037224 */ /* 0x000fe400078e00ff */
[----:B------:R-:W-:Y:S01]  /*0340*/  IMAD.U32 R5, RZ, RZ, UR8 ;  /* 0x00000008ff057e24 */ /* 0x000fe2000f8e00ff */
[----:B------:R-:W-:Y:S02]  /*0350*/  USHF.L.U64.HI UR11, UR16, 0x2, UR17 ;  /* 0x00000002100b7899 */ /* 0x000fe40008010211 */
[----:B------:R-:W-:-:S12]  /*0360*/  USHF.L.U32 UR10, UR16, 0x2, URZ ;  /* 0x00000002100a7899 */ /* 0x000fd800080006ff */
.L_x_3:
[----:B------:R-:W-:Y:S01]  /*0370*/  MOV R11, R13 ;  /* 0x0000000d000b7202 */ /* 0x000fe20000000f00 */
[----:B------:R-:W-:Y:S01]  /*0380*/  IMAD R8, R3, UR16, RZ ;  /* 0x0000001003087c24 */ /* 0x000fe2000f8e02ff */
[C---:B------:R-:W-:Y:S01]  /*0390*/  IADD3 R6, P0, PT, R9.reuse, R2, RZ ;  /* 0x0000000209067210 */ /* 0x040fe20007f1e0ff */
[----:B------:R-:W-:Y:S02]  /*03a0*/  IMAD.MOV.U32 R10, RZ, RZ, R12 ;  /* 0x000000ffff0a7224 */ /* 0x000fe400078e000c */
[C---:B------:R-:W-:Y:S02]  /*03b0*/  IMAD R17, R9.reuse, UR17, R8 ;  /* 0x0000001109117c24 */ /* 0x040fe4000f8e0208 */
[----:B------:R-:W-:-:S04]  /*03c0*/  IMAD.WIDE.U32 R10, R9, UR16, R10 ;  /* 0x00000010090a7c25 */ /* 0x000fc8000f8e000a */
[----:B------:R-:W-:Y:S01]  /*03d0*/  IMAD.X R15, R3, 0x1, R7, P0 ;  /* 0x00000001030f7824 */ /* 0x000fe200000e0607 */
[----:B0-----:R-:W-:Y:S01]  /*03e0*/  LEA R22, P0, R6, UR12, 0x2 ;  /* 0x0000000c06167c11 */ /* 0x001fe2000f8010ff */
[----:B------:R-:W-:Y:S01]  /*03f0*/  IMAD.IADD R11, R11, 0x1, R17 ;  /* 0x000000010b0b7824 */ /* 0x000fe200078e0211 */
[----:B------:R-:W-:Y:S02]  /*0400*/  LEA R14, P1, R10, UR14, 0x2 ;  /* 0x0000000e0a0e7c11 */ /* 0x000fe4000f8210ff */
[----:B------:R-:W-:Y:S02]  /*0410*/  LEA.HI.X R23, R6, UR13, R15, 0x2, P0 ;  /* 0x0000000d06177c11 */ /* 0x000fe400080f140f */
[----:B------:R-:W-:-:S03]  /*0420*/  LEA.HI.X R15, R10, UR15, R11, 0x2, P1 ;  /* 0x0000000f0a0f7c11 */ /* 0x000fc600088f140b */
[----:B------:R-:W2:Y:S04]  /*0430*/  LDG.E R24, desc[UR6][R22.64] ;  /* 0x0000000616187981 */ /* 0x000ea8000c1e1900 */
[----:B------:R0:W2:Y:S01]  /*0440*/  LDG.E R25, desc[UR6][R14.64] ;  /* 0x000000060e197981 */ /* 0x0000a2000c1e1900 */
[----:B------:R-:W-:-:S03]  /*0450*/  IADD3 R18, P0, PT, R14, UR10, RZ ;  /* 0x0000000a0e127c10 */ /* 0x000fc6000ff1e0ff */
[----:B------:R-:W3:Y:S01]  /*0460*/  LDG.E R6, desc[UR6][R22.64+0x4] ;  /* 0x0000040616067981 */ /* 0x000ee2000c1e1900 */
[----:B------:R-:W-:Y:S02]  /*0470*/  IADD3.X R19, PT, PT, R15, UR11, RZ, P0, !PT ;  /* 0x0000000b0f137c10 */ /* 0x000fe400087fe4ff */
[----:B------:R-:W-:Y:S01]  /*0480*/  IADD3 R16, P0, PT, R18, UR10, RZ ;  /* 0x0000000a12107c10 */ /* 0x000fe2000ff1e0ff */
[----:B------:R-:W4:Y:S03]  /*0490*/  LDG.E R8, desc[UR6][R22.64+0x8] ;  /* 0x0000080616087981 */ /* 0x000f26000c1e1900 */
[----:B------:R-:W-:Y:S01]  /*04a0*/  IADD3.X R17, PT, PT, R19, UR11, RZ, P0, !PT ;  /* 0x0000000b13117c10 */ /* 0x000fe200087fe4ff */
[----:B------:R-:W5:Y:S01]  /*04b0*/  LDG.E R10, desc[UR6][R22.64+0xc] ;  /* 0x00000c06160a7981 */ /* 0x000f62000c1e1900 */
[----:B0-----:R-:W-:-:S03]  /*04c0*/  IADD3 R14, P0, PT, R16, UR10, RZ ;  /* 0x0000000a100e7c10 */ /* 0x001fc6000ff1e0ff */
[----:B------:R-:W3:Y:S01]  /*04d0*/  LDG.E R19, desc[UR6][R18.64] ;  /* 0x0000000612137981 */ /* 0x000ee2000c1e1900 */
[----:B------:R-:W-:Y:S02]  /*04e0*/  IADD3.X R15, PT, PT, R17, UR11, RZ, P0, !PT ;  /* 0x0000000b110f7c10 */ /* 0x000fe400087fe4ff */
[----:B------:R-:W-:Y:S01]  /*04f0*/  IADD3 R20, P0, PT, R14, UR10, RZ ;  /* 0x0000000a0e147c10 */ /* 0x000fe2000ff1e0ff */
[----:B------:R-:W4:Y:S04]  /*0500*/  LDG.E R17, desc[UR6][R16.64] ;  /* 0x0000000610117981 */ /* 0x000f28000c1e1900 */
[----:B------:R-:W5:Y:S04]  /*0510*/  LDG.E R11, desc[UR6][R22.64+0x10] ;  /* 0x00001006160b7981 */ /* 0x000f68000c1e1900 */
[----:B------:R-:W5:Y:S04]  /*0520*/  LDG.E R26, desc[UR6][R22.64+0x14] ;  /* 0x00001406161a7981 */ /* 0x000f68000c1e1900 */
[----:B------:R-:W5:Y:S04]  /*0530*/  LDG.E R27, desc[UR6][R22.64+0x18] ;  /* 0x00001806161b7981 */ /* 0x000f68000c1e1900 */
[----:B------:R0:W5:Y:S04]  /*0540*/  LDG.E R28, desc[UR6][R22.64+0x1c] ;  /* 0x00001c06161c7981 */ /* 0x000168000c1e1900 */
[----:B------:R1:W5:Y:S01]  /*0550*/  LDG.E R16, desc[UR6][R14.64] ;  /* 0x000000060e107981 */ /* 0x000362000c1e1900 */
[----:B--2---:R-:W-:Y:S01]  /*0560*/  FFMA R29, R24, R25, R21 ;  /* 0x00000019181d7223 */ /* 0x004fe20000000015 */
[----:B------:R-:W-:-:S02]  /*0570*/  IADD3.X R21, PT, PT, R15, UR11, RZ, P0, !PT ;  /* 0x0000000b0f157c10 */ /* 0x000fc400087fe4ff */
[----:B------:R-:W-:-:S03]  /*0580*/  IADD3 R24, P0, PT, R20, UR10, RZ ;  /* 0x0000000a14187c10 */ /* 0x000fc6000ff1e0ff */
[----:B------:R-:W2:Y:S01]  /*0590*/  LDG.E R20, desc[UR6][R20.64] ;  /* 0x0000000614147981 */ /* 0x000ea2000c1e1900 */
[----:B------:R-:W-:Y:S02]  /*05a0*/  IADD3.X R25, PT, PT, R21, UR11, RZ, P0, !PT ;  /* 0x0000000b15197c10 */ /* 0x000fe400087fe4ff */
[----:B0-----:R-:W-:-:S04]  /*05b0*/  IADD3 R22, P0, PT, R24, UR10, RZ ;  /* 0x0000000a18167c10 */ /* 0x001fc8000ff1e0ff */
[----:B------:R-:W-:Y:S02]  /*05c0*/  IADD3.X R23, PT, PT, R25, UR11, RZ, P0, !PT ;  /* 0x0000000b19177c10 */ /* 0x000fe400087fe4ff */
[----:B-1----:R-:W-:Y:S01]  /*05d0*/  IADD3 R14, P0, PT, R22, UR10, RZ ;  /* 0x0000000a160e7c10 */ /* 0x002fe2000ff1e0ff */
[----:B------:R-:W2:Y:S03]  /*05e0*/  LDG.E R25, desc[UR6][R24.64] ;  /* 0x0000000618197981 */ /* 0x000ea6000c1e1900 */
[----:B------:R-:W-:Y:S01]  /*05f0*/  IADD3.X R15, PT, PT, R23, UR11, RZ, P0, !PT ;  /* 0x0000000b170f7c10 */ /* 0x000fe200087fe4ff */
[----:B------:R-:W2:Y:S05]  /*0600*/  LDG.E R18, desc[UR6][R22.64] ;  /* 0x0000000616127981 */ /* 0x000eaa000c1e1900 */
[----:B------:R-:W2:Y:S01]  /*0610*/  LDG.E R15, desc[UR6][R14.64] ;  /* 0x000000060e0f7981 */ /* 0x000ea2000c1e1900 */
[----:B---3--:R-:W-:Y:S01]  /*0620*/  FFMA R19, R6, R19, R29 ;  /* 0x0000001306137223 */ /* 0x008fe2000000001d */
[----:B------:R-:W-:-:S03]  /*0630*/  UIADD3 UR8, UP1, UPT, UR8, -0x8, URZ ;  /* 0xfffffff808087890 */ /* 0x000fc6000ff3e0ff */
[----:B----4-:R-:W-:Y:S01]  /*0640*/  FFMA R17, R8, R17, R19 ;  /* 0x0000001108117223 */ /* 0x010fe20000000013 */
[----:B------:R-:W-:Y:S02]  /*0650*/  UIADD3.X UR4, UPT, UPT, UR4, -0x1, URZ, UP1, !UPT ;  /* 0xffffffff04047890 */ /* 0x000fe40008ffe4ff */
[----:B------:R-:W-:Y:S01]  /*0660*/  UISETP.NE.U32.AND UP1, UPT, UR8, URZ, UPT ;  /* 0x000000ff0800728c */ /* 0x000fe2000bf25070 */
[----:B-----5:R-:W-:-:S03]  /*0670*/  FFMA R10, R10, R16, R17 ;  /* 0x000000100a0a7223 */ /* 0x020fc60000000011 */
[----:B------:R-:W-:Y:S01]  /*0680*/  UISETP.NE.AND.EX UP1, UPT, UR4, URZ, UPT, UP1 ;  /* 0x000000ff0400728c */ /* 0x000fe2000bf25310 */
[----:B------:R-:W-:-:S04]  /*0690*/  IADD3 R9, P0, PT, R9, 0x8, RZ ;  /* 0x0000000809097810 */ /* 0x000fc80007f1e0ff */
[----:B------:R-:W-:Y:S01]  /*06a0*/  IADD3.X R3, PT, PT, RZ, R3, RZ, P0, !PT ;  /* 0x00000003ff037210 */ /* 0x000fe200007fe4ff */
[----:B--2---:R-:W-:-:S04]  /*06b0*/  FFMA R11, R11, R20, R10 ;  /* 0x000000140b0b7223 */ /* 0x004fc8000000000a */
[----:B------:R-:W-:-:S04]  /*06c0*/  FFMA R26, R26, R25, R11 ;  /* 0x000000191a1a7223 */ /* 0x000fc8000000000b */
[----:B------:R-:W-:-:S04]  /*06d0*/  FFMA R27, R27, R18, R26 ;  /* 0x000000121b1b7223 */ /* 0x000fc8000000001a */
[----:B------:R-:W-:Y:S01]  /*06e0*/  FFMA R21, R28, R15, R27 ;  /* 0x0000000f1c157223 */ /* 0x000fe2000000001b */
[----:B------:R-:W-:Y:S06]  /*06f0*/  BRA.U UP1, `(.L_x_3) ;  /* 0xfffffffd011c7547 */ /* 0x000fec000b83ffff */
.L_x_2:
[----:B------:R-:W-:Y:S05]  /*0700*/  BRA.U !UP0, `(.L_x_4) ;  /* 0x0000000508c87547 */ /* 0x000fea000b800000 */
[----:B------:R-:W-:Y:S02]  /*0710*/  UISETP.GE.U32.AND UP0, UPT, UR9, 0x4, UPT ;  /* 0x000000040900788c */ /* 0x000fe4000bf06070 */
[----:B------:R-:W-:Y:S02]  /*0720*/  ULOP3.LUT UR8, UR5, 0x3, URZ, 0xc0, !UPT ;  /* 0x0000000305087892 */ /* 0x000fe4000f8ec0ff */
[----:B------:R-:W-:Y:S02]  /*0730*/  UISETP.GE.U32.AND.EX UP0, UPT, URZ, URZ, UPT, UP0 ;  /* 0x000000ffff00728c */ /* 0x000fe4000bf06100 */
[----:B------:R-:W-:-:S04]  /*0740*/  UISETP.NE.U32.AND UP1, UPT, UR8, URZ, UPT ;  /* 0x000000ff0800728c */ /* 0x000fc8000bf25070 */
[----:B------:R-:W-:-:S03]  /*0750*/  UISETP.NE.AND.EX UP1, UPT, URZ, URZ, UPT, UP1 ;  /* 0x000000ffff00728c */ /* 0x000fc6000bf25310 */
[----:B------:R-:W-:Y:S08]  /*0760*/  BRA.U !UP0, `(.L_x_5) ;  /* 0x0000000108d87547 */ /* 0x000ff0000b800000 */
[----:B------:R-:W0:Y:S01]  /*0770*/  LDCU.128 UR12, c[0x0][0x380] ;  /* 0x00007000ff0c77ac */ /* 0x000e220008000c00 */
[----:B------:R-:W-:Y:S01]  /*0780*/  IMAD R6, R4, UR16, RZ ;  /* 0x0000001004067c24 */ /* 0x000fe2000f8e02ff */
[C---:B------:R-:W-:Y:S01]  /*0790*/  IADD3 R27, PT, PT, R5.reuse, 0x3, RZ ;  /* 0x00000003051b7810 */ /* 0x040fe20007ffe0ff */
[----:B------:R-:W-:Y:S02]  /*07a0*/  IMAD.MOV.U32 R18, RZ, RZ, R12 ;  /* 0x000000ffff127224 */ /* 0x000fe400078e000c */
[----:B------:R-:W-:Y:S02]  /*07b0*/  IMAD.MOV.U32 R19, RZ, RZ, R13 ;  /* 0x000000ffff137224 */ /* 0x000fe400078e000d */
[C---:B------:R-:W-:Y:S01]  /*07c0*/  IMAD R9, R5.reuse, UR17, R6 ;  /* 0x0000001105097c24 */ /* 0x040fe2000f8e0206 */
[C---:B------:R-:W-:Y:S01]  /*07d0*/  IADD3 R6, P0, PT, R5.reuse, R2, RZ ;  /* 0x0000000205067210 */ /* 0x040fe20007f1e0ff */
[----:B------:R-:W-:-:S04]  /*07e0*/  IMAD.WIDE.U32 R10, R5, UR16, R18 ;  /* 0x00000010050a7c25 */ /* 0x000fc8000f8e0012 */
[----:B------:R-:W-:Y:S01]  /*07f0*/  VIADD R3, R5, 0x2 ;  /* 0x0000000205037836 */ /* 0x000fe20000000000 */
[----:B------:R-:W-:Y:S01]  /*0800*/  IADD3 R9, PT, PT, R11, R9, RZ ;  /* 0x000000090b097210 */ /* 0x000fe20007ffe0ff */
[----:B------:R-:W-:Y:S02]  /*0810*/  VIADD R11, R5, 0x1 ;  /* 0x00000001050b7836 */ /* 0x000fe40000000000 */
[----:B------:R-:W-:Y:S01]  /*0820*/  IMAD.X R15, R4, 0x1, R7, P0 ;  /* 0x00000001040f7824 */ /* 0x000fe200000e0607 */
[----:B0-----:R-:W-:Y:S01]  /*0830*/  LEA R8, P1, R10, UR14, 0x2 ;  /* 0x0000000e0a087c11 */ /* 0x001fe2000f8210ff */
[C---:B------:R-:W-:Y:S01]  /*0840*/  IMAD.WIDE.U32 R22, R11.reuse, UR16, R18 ;  /* 0x000000100b167c25 */ /* 0x040fe2000f8e0012 */
[----:B------:R-:W-:Y:S02]  /*0850*/  LEA R16, P0, R6, UR12, 0x2 ;  /* 0x0000000c06107c11 */ /* 0x000fe4000f8010ff */
[----:B------:R-:W-:Y:S01]  /*0860*/  LEA.HI.X R9, R10, UR15, R9, 0x2, P1 ;  /* 0x0000000f0a097c11 */ /* 0x000fe200088f1409 */
[----:B------:R-:W-:Y:S01]  /*0870*/  IMAD R29, R11, UR17, R23 ;  /* 0x000000110b1d7c24 */ /* 0x000fe2000f8e0217 */
[----:B------:R-:W-:Y:S01]  /*0880*/  LEA R14, P1, R22, UR14, 0x2 ;  /* 0x0000000e160e7c11 */ /* 0x000fe2000f8210ff */
[----:B------:R-:W-:Y:S01]  /*0890*/  IMAD.WIDE.U32 R24, R3, UR16, R18 ;  /* 0x0000001003187c25 */ /* 0x000fe2000f8e0012 */
[----:B------:R-:W-:Y:S01]  /*08a0*/  LEA.HI.X R17, R6, UR13, R15, 0x2, P0 ;  /* 0x0000000d06117c11 */ /* 0x000fe200080f140f */
[----:B------:R-:W2:Y:S01]  /*08b0*/  LDG.E R8, desc[UR6][R8.64] ;  /* 0x0000000608087981 */ /* 0x000ea2000c1e1900 */
[----:B------:R-:W-:Y:S01]  /*08c0*/  LEA.HI.X R15, R22, UR15, R29, 0x2, P1 ;  /* 0x0000000f160f7c11 */ /* 0x000fe200088f141d */
[----:B------:R-:W-:Y:S01]  /*08d0*/  IMAD.WIDE.U32 R18, R27, UR16, R18 ;  /* 0x000000101b127c25 */ /* 0x000fe2000f8e0012 */
[----:B------:R-:W-:Y:S01]  /*08e0*/  IADD3 R4, P1, PT, R11, R2, RZ ;  /* 0x000000020b047210 */ /* 0x000fe20007f3e0ff */
[----:B------:R-:W2:Y:S01]  /*08f0*/  LDG.E R16, desc[UR6][R16.64] ;  /* 0x0000000610107981 */ /* 0x000ea2000c1e1900 */
[----:B------:R-:W-:Y:S01]  /*0900*/  LEA R10, P2, R24, UR14, 0x2 ;  /* 0x0000000e180a7c11 */ /* 0x000fe2000f8410ff */
[----:B------:R-:W-:Y:S01]  /*0910*/  IMAD R23, R3, UR17, R25 ;  /* 0x0000001103177c24 */ /* 0x000fe2000f8e0219 */
[----:B------:R-:W-:Y:S01]  /*0920*/  LEA R22, P0, R18, UR14, 0x2 ;  /* 0x0000000e12167c11 */ /* 0x000fe2000f8010ff */
[----:B------:R-:W-:Y:S01]  /*0930*/  IMAD R19, R27, UR17, R19 ;  /* 0x000000111b137c24 */ /* 0x000fe2000f8e0213 */
[----:B------:R-:W3:Y:S01]  /*0940*/  LDG.E R14, desc[UR6][R14.64] ;  /* 0x000000060e0e7981 */ /* 0x000ee2000c1e1900 */
[----:B------:R-:W-:Y:S01]  /*0950*/  IMAD.X R25, RZ, RZ, R7, P1 ;  /* 0x000000ffff197224 */ /* 0x000fe200008e0607 */
[----:B------:R-:W-:-:S02]  /*0960*/  LEA.HI.X R11, R24, UR15, R23, 0x2, P2 ;  /* 0x0000000f180b7c11 */ /* 0x000fc400090f1417 */
[----:B------:R-:W-:Y:S02]  /*0970*/  LEA R24, P3, R4, UR12, 0x2 ;  /* 0x0000000c04187c11 */ /* 0x000fe4000f8610ff */
[-C--:B------:R-:W-:Y:S01]  /*0980*/  IADD3 R3, P1, PT, R3, R2.reuse, RZ ;  /* 0x0000000203037210 */ /* 0x080fe20007f3e0ff */
[----:B------:R-:W4:Y:S01]  /*0990*/  LDG.E R10, desc[UR6][R10.64] ;  /* 0x000000060a0a7981 */ /* 0x000f22000c1e1900 */
[----:B------:R-:W-:Y:S02]  /*09a0*/  IADD3 R27, P2, PT, R27, R2, RZ ;  /* 0x000000021b1b7210 */ /* 0x000fe40007f5e0ff */
[----:B------:R-:W-:Y:S02]  /*09b0*/  LEA.HI.X R23, R18, UR15, R19, 0x2, P0 ;  /* 0x0000000f12177c11 */ /* 0x000fe400080f1413 */
[----:B------:R-:W-:Y:S01]  /*09c0*/  LEA.HI.X R25, R4, UR13, R25, 0x2, P3 ;  /* 0x0000000d04197c11 */ /* 0x000fe200098f1419 */
[----:B------:R-:W-:Y:S01]  /*09d0*/  IMAD.X R4, RZ, RZ, R7, P2 ;  /* 0x000000ffff047224 */ /* 0x000fe200010e0607 */
[----:B------:R-:W-:Y:S01]  /*09e0*/  LEA R18, P0, R3, UR12, 0x2 ;  /* 0x0000000c03127c11 */ /* 0x000fe2000f8010ff */
[----:B------:R-:W5:Y:S01]  /*09f0*/  LDG.E R22, desc[UR6][R22.64] ;  /* 0x0000000616167981 */ /* 0x000f62000c1e1900 */
[----:B------:R-:W-:-:S02]  /*0a00*/  IADD3.X R6, PT, PT, RZ, R7, RZ, P1, !PT ;  /* 0x00000007ff067210 */ /* 0x000fc40000ffe4ff */
[----:B------:R-:W-:Y:S01]  /*0a10*/  LEA R26, P3, R27, UR12, 0x2 ;  /* 0x0000000c1b1a7c11 */ /* 0x000fe2000f8610ff */
[----:B------:R-:W3:Y:S01]  /*0a20*/  LDG.E R24, desc[UR6][R24.64] ;  /* 0x0000000618187981 */ /* 0x000ee2000c1e1900 */
[----:B------:R-:W-:Y:S02]  /*0a30*/  LEA.HI.X R19, R3, UR13, R6, 0x2, P0 ;  /* 0x0000000d03137c11 */ /* 0x000fe400080f1406 */
[----:B------:R-:W-:-:S03]  /*0a40*/  LEA.HI.X R27, R27, UR13, R4, 0x2, P3 ;  /* 0x0000000d1b1b7c11 */ /* 0x000fc600098f1404 */
[----:B------:R-:W4:Y:S04]  /*0a50*/  LDG.E R18, desc[UR6][R18.64] ;  /* 0x0000000612127981 */ /* 0x000f28000c1e1900 */
[----:B------:R-:W5:Y:S01]  /*0a60*/  LDG.E R26, desc[UR6][R26.64] ;  /* 0x000000061a1a7981 */ /* 0x000f62000c1e1900 */
[----:B------:R-:W-:Y:S02]  /*0a70*/  HFMA2 R4, -RZ, RZ, 0, 0 ;  /* 0x00000000ff047431 */ /* 0x000fe400000001ff */
[----:B------:R-:W-:Y:S02]  /*0a80*/  VIADD R5, R5, 0x4 ;  /* 0x0000000405057836 */ /* 0x000fe40000000000 */
[----:B--2---:R-:W-:-:S04]  /*0a90*/  FFMA R21, R16, R8, R21 ;  /* 0x0000000810157223 */ /* 0x004fc80000000015 */
[----:B---3--:R-:W-:-:S04]  /*0aa0*/  FFMA R21, R24, R14, R21 ;  /* 0x0000000e18157223 */ /* 0x008fc80000000015 */
[----:B----4-:R-:W-:-:S04]  /*0ab0*/  FFMA R21, R18, R10, R21 ;  /* 0x0000000a12157223 */ /* 0x010fc80000000015 */
[----:B-----5:R-:W-:-:S07]  /*0ac0*/  FFMA R21, R26, R22, R21 ;  /* 0x000000161a157223 */ /* 0x020fce0000000015 */
.L_x_5:
[----:B------:R-:W-:Y:S05]  /*0ad0*/  BRA.U !UP1, `(.L_x_4) ;  /* 0x0000000109d47547 */ /* 0x000fea000b800000 */
[----:B------:R-:W-:Y:S02]  /*0ae0*/  UISETP.NE.U32.AND UP0, UPT, UR8, 0x1, UPT ;  /* 0x000000010800788c */ /* 0x000fe4000bf05070 */
[----:B------:R-:W-:Y:S02]  /*0af0*/  ULOP3.LUT UR4, UR5, 0x1, URZ, 0xc0, !UPT ;  /* 0x0000000105047892 */ /* 0x000fe4000f8ec0ff */
[----:B------:R-:W-:Y:S02]  /*0b00*/  UISETP.NE.AND.EX UP0, UPT, URZ, URZ, UPT, UP0 ;  /* 0x000000ffff00728c */ /* 0x000fe4000bf05300 */
[----:B------:R-:W-:-:S04]  /*0b10*/  UISETP.NE.U32.AND UP1, UPT, UR4, 0x1, UPT ;  /* 0x000000010400788c */ /* 0x000fc8000bf25070 */
[----:B------:R-:W-:-:S03]  /*0b20*/  UISETP.NE.U32.AND.EX UP1, UPT, URZ, URZ, UPT, UP1 ;  /* 0x000000ffff00728c */ /* 0x000fc6000bf25110 */
[----:B------:R-:W-:Y:S08]  /*0b30*/  BRA.U !UP0, `(.L_x_6) ;  /* 0x0000000108787547 */ /* 0x000ff0000b800000 */
[----:B------:R-:W0:Y:S01]  /*0b40*/  LDCU.128 UR8, c[0x0][0x380] ;  /* 0x00007000ff0877ac */ /* 0x000e220008000c00 */
[C---:B------:R-:W-:Y:S01]  /*0b50*/  IADD3 R3, P0, PT, R5.reuse, R2, RZ ;  /* 0x0000000205037210 */ /* 0x040fe20007f1e0ff */
[C---:B------:R-:W-:Y:S01]  /*0b60*/  IMAD R6, R4.reuse, UR16, RZ ;  /* 0x0000001004067c24 */ /* 0x040fe2000f8e02ff */
[----:B------:R-:W-:Y:S01]  /*0b70*/  MOV R15, R13 ;  /* 0x0000000d000f7202 */ /* 0x000fe20000000f00 */
[----:B------:R-:W-:Y:S02]  /*0b80*/  IMAD.MOV.U32 R14, RZ, RZ, R12 ;  /* 0x000000ffff0e7224 */ /* 0x000fe400078e000c */
[----:B------:R-:W-:Y:S02]  /*0b90*/  IMAD.X R4, R4, 0x1, R7, P0 ;  /* 0x0000000104047824 */ /* 0x000fe400000e0607 */
[C---:B------:R-:W-:Y:S02]  /*0ba0*/  VIADD R19, R5.reuse, 0x1 ;  /* 0x0000000105137836 */ /* 0x040fe40000000000 */
[----:B------:R-:W-:-:S02]  /*0bb0*/  IMAD R17, R5, UR17, R6 ;  /* 0x0000001105117c24 */ /* 0x000fc4000f8e0206 */
[----:B------:R-:W-:Y:S01]  /*0bc0*/  IMAD.WIDE.U32 R10, R5, UR16, R14 ;  /* 0x00000010050a7c25 */ /* 0x000fe2000f8e000e */
[----:B------:R-:W-:-:S03]  /*0bd0*/  IADD3 R6, P0, PT, R19, R2, RZ ;  /* 0x0000000213067210 */ /* 0x000fc60007f1e0ff */
[----:B------:R-:W-:Y:S01]  /*0be0*/  IMAD.WIDE.U32 R14, R19, UR16, R14 ;  /* 0x00000010130e7c25 */ /* 0x000fe2000f8e000e */
[----:B0-----:R-:W-:-:S03]  /*0bf0*/  LEA R8, P1, R3, UR8, 0x2 ;  /* 0x0000000803087c11 */ /* 0x001fc6000f8210ff */
[----:B------:R-:W-:Y:S01]  /*0c00*/  IMAD.IADD R17, R11, 0x1, R17 ;  /* 0x000000010b117824 */ /* 0x000fe200078e0211 */
[----:B------:R-:W-:Y:S01]  /*0c10*/  LEA R16, P2, R6, UR8, 0x2 ;  /* 0x0000000806107c11 */ /* 0x000fe2000f8410ff */
[----:B------:R-:W-:Y:S01]  /*0c20*/  IMAD R19, R19, UR17, R15 ;  /* 0x0000001113137c24 */ /* 0x000fe2000f8e020f */
[----:B------:R-:W-:Y:S02]  /*0c30*/  LEA.HI.X R9, R3, UR9, R4, 0x2, P1 ;  /* 0x0000000903097c11 */ /* 0x000fe400088f1404 */
[----:B------:R-:W-:Y:S02]  /*0c40*/  LEA R22, P1, R10, UR10, 0x2 ;  /* 0x0000000a0a167c11 */ /* 0x000fe4000f8210ff */
[----:B------:R-:W-:Y:S01]  /*0c50*/  LEA R18, P3, R14, UR10, 0x2 ;  /* 0x0000000a0e127c11 */ /* 0x000fe2000f8610ff */
[----:B------:R-:W2:Y:S01]  /*0c60*/  LDG.E R8, desc[UR6][R8.64] ;  /* 0x0000000608087981 */ /* 0x000ea2000c1e1900 */
[----:B------:R-:W-:Y:S02]  /*0c70*/  IADD3.X R3, PT, PT, RZ, R7, RZ, P0, !PT ;  /* 0x00000007ff037210 */ /* 0x000fe400007fe4ff */
[----:B------:R-:W-:-:S02]  /*0c80*/  LEA.HI.X R23, R10, UR11, R17, 0x2, P1 ;  /* 0x0000000b0a177c11 */ /* 0x000fc400088f1411 */
[----:B------:R-:W-:Y:S02]  /*0c90*/  LEA.HI.X R19, R14, UR11, R19, 0x2, P3 ;  /* 0x0000000b0e137c11 */ /* 0x000fe400098f1413 */
[----:B------:R-:W-:Y:S01]  /*0ca0*/  LEA.HI.X R17, R6, UR9, R3, 0x2, P2 ;  /* 0x0000000906117c11 */ /* 0x000fe200090f1403 */
[----:B------:R-:W2:Y:S04]  /*0cb0*/  LDG.E R22, desc[UR6][R22.64] ;  /* 0x0000000616167981 */ /* 0x000ea8000c1e1900 */
[----:B------:R-:W3:Y:S04]  /*0cc0*/  LDG.E R16, desc[UR6][R16.64] ;  /* 0x0000000610107981 */ /* 0x000ee8000c1e1900 */
[----:B------:R-:W3:Y:S01]  /*0cd0*/  LDG.E R18, desc[UR6][R18.64] ;  /* 0x0000000612127981 */ /* 0x000ee2000c1e1900 */
[----:B------:R-:W-:-:S02]  /*0ce0*/  VIADD R5, R5, 0x2 ;  /* 0x0000000205057836 */ /* 0x000fc40000000000 */
[----:B------:R-:W-:Y:S02]  /*0cf0*/  IMAD.MOV.U32 R4, RZ, RZ, RZ ;  /* 0x000000ffff047224 */ /* 0x000fe400078e00ff */
[----:B--2---:R-:W-:-:S04]  /*0d00*/  FFMA R21, R8, R22, R21 ;  /* 0x0000001608157223 */ /* 0x004fc80000000015 */
[----:B---3--:R-:W-:-:S07]  /*0d10*/  FFMA R21, R16, R18, R21 ;  /* 0x0000001210157223 */ /* 0x008fce0000000015 */
.L_x_6:
[----:B------:R-:W-:Y:S05]  /*0d20*/  BRA.U UP1, `(.L_x_4) ;  /* 0x0000000101407547 */ /* 0x000fea000b800000 */
[----:B------:R-:W0:Y:S01]  /*0d30*/  LDCU.128 UR8, c[0x0][0x380] ;  /* 0x00007000ff0877ac */ /* 0x000e220008000c00 */
[----:B------:R-:W-:Y:S01]  /*0d40*/  MOV R8, R12 ;  /* 0x0000000c00087202 */ /* 0x000fe20000000f00 */
[----:B------:R-:W-:Y:S01]  /*0d50*/  IMAD.MOV.U32 R9, RZ, RZ, R13 ;  /* 0x000000ffff097224 */ /* 0x000fe200078e000d */
[C---:B------:R-:W-:Y:S01]  /*0d60*/  IADD3 R3, P0, PT, R5.reuse, R2, RZ ;  /* 0x0000000205037210 */ /* 0x040fe20007f1e0ff */
[----:B------:R-:W-:Y:S02]  /*0d70*/  IMAD R6, R4, UR16, RZ ;  /* 0x0000001004067c24 */ /* 0x000fe4000f8e02ff */
[----:B------:R-:W-:-:S04]  /*0d80*/  IMAD.WIDE.U32 R8, R5, UR16, R8 ;  /* 0x0000001005087c25 */ /* 0x000fc8000f8e0008 */
[----:B------:R-:W-:Y:S02]  /*0d90*/  IMAD R5, R5, UR17, R6 ;  /* 0x0000001105057c24 */ /* 0x000fe4000f8e0206 */
[----:B------:R-:W-:-:S03]  /*0da0*/  IMAD.X R6, R4, 0x1, R7, P0 ;  /* 0x0000000104067824 */ /* 0x000fc600000e0607 */
[----:B------:R-:W-:Y:S02]  /*0db0*/  IADD3 R5, PT, PT, R9, R5, RZ ;  /* 0x0000000509057210 */ /* 0x000fe40007ffe0ff */
[C---:B0-----:R-:W-:Y:S02]  /*0dc0*/  LEA R2, P0, R3.reuse, UR8, 0x2 ;  /* 0x0000000803027c11 */ /* 0x041fe4000f8010ff */
[C---:B------:R-:W-:Y:S02]  /*0dd0*/  LEA R4, P1, R8.reuse, UR10, 0x2 ;  /* 0x0000000a08047c11 */ /* 0x040fe4000f8210ff */
[----:B------:R-:W-:Y:S02]  /*0de0*/  LEA.HI.X R3, R3, UR9, R6, 0x2, P0 ;  /* 0x0000000903037c11 */ /* 0x000fe400080f1406 */
[----:B------:R-:W-:-:S03]  /*0df0*/  LEA.HI.X R5, R8, UR11, R5, 0x2, P1 ;  /* 0x0000000b08057c11 */ /* 0x000fc600088f1405 */
[----:B------:R-:W2:Y:S04]  /*0e00*/  LDG.E R2, desc[UR6][R2.64] ;  /* 0x0000000602027981 */ /* 0x000ea8000c1e1900 */
[----:B------:R-:W2:Y:S02]  /*0e10*/  LDG.E R4, desc[UR6][R4.64] ;  /* 0x0000000604047981 */ /* 0x000ea4000c1e1900 */
[----:B--2---:R-:W-:-:S07]  /*0e20*/  FFMA R21, R2, R4, R21 ;  /* 0x0000000402157223 */ /* 0x004fce0000000015 */
.L_x_4:
[----:B------:R-:W0:Y:S02]  /*0e30*/  LDCU.64 UR4, c[0x0][0x390] ;  /* 0x00007200ff0477ac */ /* 0x000e240008000a00 */
[----:B0-----:R-:W-:-:S04]  /*0e40*/  LEA R2, P0, R0, UR4, 0x2 ;  /* 0x0000000400027c11 */ /* 0x001fc8000f8010ff */
[----:B------:R-:W-:-:S05]  /*0e50*/  LEA.HI.X R3, R0, UR5, RZ, 0x2, P0 ;  /* 0x0000000500037c11 */ /* 0x000fca00080f14ff */
[----:B------:R-:W-:Y:S01]  /*0e60*/  STG.E desc[UR6][R2.64], R21 ;  /* 0x0000001502007986 */ /* 0x000fe2000c101906 */
[----:B------:R-:W-:Y:S05]  /*0e70*/  EXIT ;  /* 0x000000000000794d */ /* 0x000fea0003800000 */
        .weak           $__internal_0_$__cuda_sm20_rem_u64
        .type           $__internal_0_$__cuda_sm20_rem_u64,@function
        .size           $__internal_0_$__cuda_sm20_rem_u64,(.L_x_8 - $__internal_0_$__cuda_sm20_rem_u64)
$__internal_0_$__cuda_sm20_rem_u64:
[----:B------:R-:W0:Y:S01]  /*0e80*/  LDCU.64 UR4, c[0x0][0x398] ;  /* 0x00007300ff0477ac */ /* 0x000e220008000a00 */
[----:B------:R-:W1:Y:S01]  /*0e90*/  LDC.64 R2, c[0x0][0x398] ;  /* 0x0000e600ff027b82 */ /* 0x000e620000000a00 */
[----:B0-----:R-:W0:Y:S08]  /*0ea0*/  I2F.U64.RP R5, UR4 ;  /* 0x0000000400057d12 */ /* 0x001e300008309000 */
[----:B0-----:R-:W0:Y:S02]  /*0eb0*/  MUFU.RCP R5, R5 ;  /* 0x0000000500057308 */ /* 0x001e240000001000 */
[----:B0-----:R-:W-:-:S06]  /*0ec0*/  VIADD R6, R5, 0x1ffffffe ;  /* 0x1ffffffe05067836 */ /* 0x001fcc0000000000 */
[----:B------:R-:W1:Y:S02]  /*0ed0*/  F2I.U64.TRUNC R6, R6 ;  /* 0x0000000600067311 */ /* 0x000e64000020d800 */
[----:B-1----:R-:W-:-:S04]  /*0ee0*/  IMAD.WIDE.U32 R8, R6, R2, RZ ;  /* 0x0000000206087225 */ /* 0x002fc800078e00ff */
[----:B------:R-:W-:Y:S01]  /*0ef0*/  IMAD R9, R6, R3, R9 ;  /* 0x0000000306097224 */ /* 0x000fe200078e0209 */
[----:B------:R-:W-:-:S03]  /*0f00*/  IADD3 R11, P0, PT, RZ, -R8, RZ ;  /* 0x80000008ff0b7210 */ /* 0x000fc60007f1e0ff */
[----:B------:R-:W-:Y:S02]  /*0f10*/  IMAD R9, R7, R2, R9 ;  /* 0x0000000207097224 */ /* 0x000fe400078e0209 */
[----:B------:R-:W-:-:S04]  /*0f20*/  IMAD.HI.U32 R8, R6, R11, RZ ;  /* 0x0000000b06087227 */ /* 0x000fc800078e00ff */
[----:B------:R-:W-:Y:S01]  /*0f30*/  IMAD.X R13, RZ, RZ, ~R9, P0 ;  /* 0x000000ffff0d7224 */ /* 0x000fe200000e0e09 */
[----:B------:R-:W-:-:S03]  /*0f40*/  MOV R9, R6 ;  /* 0x0000000600097202 */ /* 0x000fc60000000f00 */
[-C--:B------:R-:W-:Y:S02]  /*0f50*/  IMAD R15, R7, R13.reuse, RZ ;  /* 0x0000000d070f7224 */ /* 0x080fe400078e02ff */
[----:B------:R-:W-:-:S04]  /*0f60*/  IMAD.WIDE.U32 R8, P0, R6, R13, R8 ;  /* 0x0000000d06087225 */ /* 0x000fc80007800008 */
[----:B------:R-:W-:-:S04]  /*0f70*/  IMAD.HI.U32 R5, R7, R13, RZ ;  /* 0x0000000d07057227 */ /* 0x000fc800078e00ff */
[----:B------:R-:W-:-:S04]  /*0f80*/  IMAD.HI.U32 R8, P1, R7, R11, R8 ;  /* 0x0000000b07087227 */ /* 0x000fc80007820008 */
[----:B------:R-:W-:Y:S01]  /*0f90*/  IMAD.X R5, R5, 0x1, R7, P0 ;  /* 0x0000000105057824 */ /* 0x000fe200000e0607 */
[----:B------:R-:W-:-:S04]  /*0fa0*/  IADD3 R9, P2, PT, R15, R8, RZ ;  /* 0x000000080f097210 */ /* 0x000fc80007f5e0ff */
[----:B------:R-:W-:Y:S01]  /*0fb0*/  IADD3.X R5, PT, PT, RZ, RZ, R5, P2, P1 ;  /* 0x000000ffff057210 */ /* 0x000fe200017e2405 */
[----:B------:R-:W-:-:S04]  /*0fc0*/  IMAD.WIDE.U32 R6, R9, R2, RZ ;  /* 0x0000000209067225 */ /* 0x000fc800078e00ff */
[----:B------:R-:W-:Y:S01]  /*0fd0*/  IMAD R7, R9, R3, R7 ;  /* 0x0000000309077224 */ /* 0x000fe200078e0207 */
[----:B------:R-:W-:-:S03]  /*0fe0*/  IADD3 R11, P0, PT, RZ, -R6, RZ ;  /* 0x80000006ff0b7210 */ /* 0x000fc60007f1e0ff */
[----:B------:R-:W-:Y:S02]  /*0ff0*/  IMAD R7, R5, R2, R7 ;  /* 0x0000000205077224 */ /* 0x000fe400078e0207 */
[----:B------:R-:W-:-:S04]  /*1000*/  IMAD.HI.U32 R8, R9, R11, RZ ;  /* 0x0000000b09087227 */ /* 0x000fc800078e00ff */
[----:B------:R-:W-:Y:S02]  /*1010*/  IMAD.X R6, RZ, RZ, ~R7, P0 ;  /* 0x000000ffff067224 */ /* 0x000fe400000e0e07 */
[----:B------:R-:W-:Y:S02]  /*1020*/  IMAD.MOV.U32 R7, RZ, RZ, RZ ;  /* 0x000000ffff077224 */ /* 0x000fe400078e00ff */
[----:B------:R-:W-:-:S04]  /*1030*/  IMAD.WIDE.U32 R8, P0, R9, R6, R8 ;  /* 0x0000000609087225 */ /* 0x000fc80007800008 */
[C---:B------:R-:W-:Y:S02]  /*1040*/  IMAD R10, R5.reuse, R6, RZ ;  /* 0x00000006050a7224 */ /* 0x040fe400078e02ff */
[----:B------:R-:W-:-:S04]  /*1050*/  IMAD.HI.U32 R9, P1, R5, R11, R8 ;  /* 0x0000000b05097227 */ /* 0x000fc80007820008 */
[----:B------:R-:W-:Y:S01]  /*1060*/  IMAD.HI.U32 R8, R5, R6, RZ ;  /* 0x0000000605087227 */ /* 0x000fe200078e00ff */
[----:B------:R-:W-:-:S04]  /*1070*/  IADD3 R9, P2, PT, R10, R9, RZ ;  /* 0x000000090a097210 */ /* 0x000fc80007f5e0ff */
[----:B------:R-:W-:Y:S01]  /*1080*/  IADD3.X R5, PT, PT, R8, R5, RZ, P0, !PT ;  /* 0x0000000508057210 */ /* 0x000fe200007fe4ff */
[----:B------:R-:W-:-:S03]  /*1090*/  IMAD.HI.U32 R6, R9, R0, RZ ;  /* 0x0000000009067227 */ /* 0x000fc600078e00ff */
[----:B------:R-:W-:Y:S01]  /*10a0*/  IADD3.X R5, PT, PT, RZ, RZ, R5, P2, P1 ;  /* 0x000000ffff057210 */ /* 0x000fe200017e2405 */
[----:B------:R-:W-:-:S04]  /*10b0*/  IMAD.WIDE.U32 R6, RZ, R9, R6 ;  /* 0x00000009ff067225 */ /* 0x000fc800078e0006 */
[----:B------:R-:W-:-:S05]  /*10c0*/  IMAD.HI.U32 R5, P0, R5, R0, R6 ;  /* 0x0000000005057227 */ /* 0x000fca0007800006 */
[----:B------:R-:W-:Y:S01]  /*10d0*/  IADD3 R9, P1, PT, RZ, R5, RZ ;  /* 0x00000005ff097210 */ /* 0x000fe20007f3e0ff */
[----:B------:R-:W-:-:S04]  /*10e0*/  IMAD.X R5, RZ, RZ, RZ, P0 ;  /* 0x000000ffff057224 */ /* 0x000fc800000e06ff */
[----:B------:R-:W-:Y:S01]  /*10f0*/  IMAD.WIDE.U32 R6, R9, R2, RZ ;  /* 0x0000000209067225 */ /* 0x000fe200078e00ff */
[----:B------:R-:W-:-:S03]  /*1100*/  IADD3.X R5, PT, PT, RZ, R5, RZ, P1, !PT ;  /* 0x00000005ff057210 */ /* 0x000fc60000ffe4ff */
[----:B------:R-:W-:Y:S01]  /*1110*/  IMAD R9, R9, R3, R7 ;  /* 0x0000000309097224 */ /* 0x000fe200078e0207 */
[----:B------:R-:W-:-:S03]  /*1120*/  IADD3 R7, P1, PT, -R6, R0, RZ ;  /* 0x0000000006077210 */ /* 0x000fc60007f3e1ff */
[-C--:B------:R-:W-:Y:S01]  /*1130*/  IMAD R5, R5, R2.reuse, R9 ;  /* 0x0000000205057224 */ /* 0x080fe200078e0209 */
[----:B------:R-:W-:-:S03]  /*1140*/  ISETP.GE.U32.AND P0, PT, R7, R2, PT ;  /* 0x000000020700720c */ /* 0x000fc60003f06070 */
[----:B------:R-:W-:Y:S01]  /*1150*/  IMAD.X R8, RZ, RZ, ~R5, P1 ;  /* 0x000000ffff087224 */ /* 0x000fe200008e0e05 */
[----:B------:R-:W-:-:S04]  /*1160*/  IADD3 R5, P1, PT, R7, -R2, RZ ;  /* 0x8000000207057210 */ /* 0x000fc80007f3e0ff */
[C---:B------:R-:W-:Y:S01]  /*1170*/  ISETP.GE.U32.AND.EX P0, PT, R8.reuse, R3, PT, P0 ;  /* 0x000000030800720c */ /* 0x040fe20003f06100 */
[----:B------:R-:W-:Y:S01]  /*1180*/  IMAD.X R6, R8, 0x1, ~R3, P1 ;  /* 0x0000000108067824 */ /* 0x000fe200008e0e03 */
[----:B------:R-:W-:Y:S02]  /*1190*/  ISETP.NE.U32.AND P1, PT, R2, RZ, PT ;  /* 0x000000ff0200720c */ /* 0x000fe40003f25070 */
[----:B------:R-:W-:Y:S02]  /*11a0*/  SEL R5, R5, R7, P0 ;  /* 0x0000000705057207 */ /* 0x000fe40000000000 */
[----:B------:R-:W-:Y:S02]  /*11b0*/  SEL R6, R6, R8, P0 ;  /* 0x0000000806067207 */ /* 0x000fe40000000000 */
[CC--:B------:R-:W-:Y:S02]  /*11c0*/  ISETP.GE.U32.AND P0, PT, R5.reuse, R2.reuse, PT ;  /* 0x000000020500720c */ /* 0x0c0fe40003f06070 */
[----:B------:R-:W-:-:S02]  /*11d0*/  IADD3 R12, P2, PT, R5, -R2, RZ ;  /* 0x80000002050c7210 */ /* 0x000fc40007f5e0ff */
[CC--:B------:R-:W-:Y:S02]  /*11e0*/  ISETP.GE.U32.AND.EX P0, PT, R6.reuse, R3.reuse, PT, P0 ;  /* 0x000000030600720c */ /* 0x0c0fe40003f06100 */
[----:B------:R-:W-:Y:S02]  /*11f0*/  IADD3.X R13, PT, PT, R6, ~R3, RZ, P2, !PT ;  /* 0x80000003060d7210 */ /* 0x000fe400017fe4ff */
[----:B------:R-:W-:Y:S01]  /*1200*/  SEL R12, R12, R5, P0 ;  /* 0x000000050c0c7207 */ /* 0x000fe20000000000 */
[----:B------:R-:W-:Y:S01]  /*1210*/  IMAD.MOV.U32 R5, RZ, RZ, 0x0 ;  /* 0x00000000ff057424 */ /* 0x000fe200078e00ff */
[----:B------:R-:W-:Y:S02]  /*1220*/  ISETP.NE.AND.EX P1, PT, R3, RZ, PT, P1 ;  /* 0x000000ff0300720c */ /* 0x000fe40003f25310 */
[----:B------:R-:W-:Y:S02]  /*1230*/  SEL R13, R13, R6, P0 ;  /* 0x000000060d0d7207 */ /* 0x000fe40000000000 */
[----:B------:R-:W-:-:S02]  /*1240*/  SEL R12, R12, 0xffffffff, P1 ;  /* 0xffffffff0c0c7807 */ /* 0x000fc40000800000 */
[----:B------:R-:W-:Y:S01]  /*1250*/  SEL R13, R13, 0xffffffff, P1 ;  /* 0xffffffff0d0d7807 */ /* 0x000fe20000800000 */
[----:B------:R-:W-:Y:S06]  /*1260*/  RET.REL.NODEC R4 `(_Z23MatrixMultiplicationGPUPKfS0_Pfm) ;  /* 0xffffffec04647950 */ /* 0x000fec0003c3ffff */
.L_x_7:
[----:B------:R-:W-:-:S00]  /*1270*/  BRA `(.L_x_7) ;  /* 0xfffffffc00fc7947 */ /* 0x000fc0000383ffff */
[----:B------:R-:W-:-:S00]  /*1280*/  NOP ;  /* 0x0000000000007918 */ /* 0x000fc00000000000 */
[----:B------:R-:W-:-:S00]  /*1290*/  NOP ;  /* 0x0000000000007918 */ /* 0x000fc00000000000 */
[----:B------:R-:W-:-:S00]  /*12a0*/  NOP ;  /* 0x0000000000007918 */ /* 0x000fc00000000000 */
[----:B------:R-:W-:-:S00]  /*12b0*/  NOP ;  /* 0x0000000000007918 */ /* 0x000fc00000000000 */
[----:B------:R-:W-:-:S00]  /*12c0*/  NOP ;  /* 0x0000000000007918 */ /* 0x000fc00000000000 */
[----:B------:R-:W-:-:S00]  /*12d0*/  NOP ;  /* 0x0000000000007918 */ /* 0x000fc00000000000 */
[----:B------:R-:W-:-:S00]  /*12e0*/  NOP ;  /* 0x0000000000007918 */ /* 0x000fc00000000000 */
[----:B------:R-:W-:-:S00]  /*12f0*/  NOP ;  /* 0x0000000000007918 */ /* 0x000fc00000000000 */
.L_x_8:


//--------------------- .nv.shared.reserved.0     --------------------------
	.section	.nv.shared.reserved.0,"aw",@nobits
	.weak		__nv_reservedSMEM_offset_0_alias
	.size		__nv_reservedSMEM_offset_0_alias, 0, 64
	.other		__nv_reservedSMEM_offset_0_alias,@"STO_CUDA_RESERVED_SHARED STV_DEFAULT"
__nv_reservedSMEM_offset_0_alias:
	.zero		0
	.zero		64


//--------------------- .nv.constant0._Z23MatrixMultiplicationGPUPKfS0_Pfm --------------------------
	.section	.nv.constant0._Z23MatrixMultiplicationGPUPKfS0_Pfm,"a",@progbits
	.sectionflags	@""
	.align	4
.nv.constant0._Z23MatrixMultiplicationGPUPKfS0_Pfm:
	.zero		928


//--------------------- SYMBOLS --------------------------

	.type		.nv.reservedSmem.offset0,@object
	.size		.nv.reservedSmem.offset0,0x4
